//
// Generated by NVIDIA NVVM Compiler
//
// Compiler Build ID: CL-36424714
// Cuda compilation tools, release 13.0, V13.0.88
// Based on NVVM 20.0.0
//

.version 9.0
.target sm_100
.address_size 64

	// .globl	_Z10matrix_addPfS_S_

.visible .entry _Z10matrix_addPfS_S_(
	.param .u64 .ptr .align 1 _Z10matrix_addPfS_S__param_0,
	.param .u64 .ptr .align 1 _Z10matrix_addPfS_S__param_1,
	.param .u64 .ptr .align 1 _Z10matrix_addPfS_S__param_2
)
{
	.reg .pred 	%p<4>;
	.reg .b32 	%r<12>;
	.reg .b32 	%f<4>;
	.reg .b64 	%rd<11>;

	ld.param.u64 	%rd1, [_Z10matrix_addPfS_S__param_0];
	ld.param.u64 	%rd2, [_Z10matrix_addPfS_S__param_1];
	ld.param.u64 	%rd3, [_Z10matrix_addPfS_S__param_2];
	mov.u32 	%r3, %ctaid.x;
	mov.u32 	%r4, %ntid.x;
	mov.u32 	%r5, %tid.x;
	mad.lo.s32 	%r1, %r3, %r4, %r5;
	mov.u32 	%r6, %ctaid.y;
	mov.u32 	%r7, %ntid.y;
	mov.u32 	%r8, %tid.y;
	mad.lo.s32 	%r9, %r6, %r7, %r8;
	setp.gt.s32 	%p1, %r1, 511;
	setp.gt.u32 	%p2, %r9, 511;
	or.pred  	%p3, %p1, %p2;
	@%p3 bra 	$L__BB0_2;
	cvta.to.global.u64 	%rd4, %rd1;
	cvta.to.global.u64 	%rd5, %rd2;
	cvta.to.global.u64 	%rd6, %rd3;
	shl.b32 	%r10, %r9, 9;
	add.s32 	%r11, %r10, %r1;
	mul.wide.s32 	%rd7, %r11, 4;
	add.s64 	%rd8, %rd4, %rd7;
	ld.global.f32 	%f1, [%rd8];
	add.s64 	%rd9, %rd5, %rd7;
	ld.global.f32 	%f2, [%rd9];
	add.f32 	%f3, %f1, %f2;
	add.s64 	%rd10, %rd6, %rd7;
	st.global.f32 	[%rd10], %f3;
$L__BB0_2:
	ret;

}


// ===== COMPILED SASS (sm_100) =====

	.target	sm_100

	.elftype	@"ET_EXEC"


//--------------------- .note.nv.tkinfo           --------------------------
	.section	.note.nv.tkinfo,"",@"SHT_NOTE"
	.sectionflags	@"SHF_NOTE_NV_TKINFO"
	.tkinfo
        /*0018*/ 	.word	0x00000002
        /*0030*/ 	.string	""
        /*0030*/ 	.string	"ptxas"
        /*0030*/ 	.string	"Cuda compilation tools, release 13.0, V13.0.88"
        /*0030*/ 	.string	"Build cuda_13.0.r13.0/compiler.36424714_0"
        /*0030*/ 	.string	"-arch sm_100 -m 64 "



//--------------------- .note.nv.cuinfo           --------------------------
	.section	.note.nv.cuinfo,"",@"SHT_NOTE"
	.sectionflags	@"SHF_NOTE_NV_CUINFO"
        /*0018*/ 	.short	0x0002
        /*001a*/ 	.short	0x0064
        /*001c*/ 	.short	0x0082
	.zero		2


//--------------------- .nv.info                  --------------------------
	.section	.nv.info,"",@"SHT_CUDA_INFO"
	.align	4


	//----- nvinfo : EIATTR_REGCOUNT
	.align		4
        /*0000*/ 	.byte	0x04, 0x2f
        /*0002*/ 	.short	(.L_1 - .L_0)
	.align		4
.L_0:
        /*0004*/ 	.word	index@(_Z10matrix_addPfS_S_)
        /*0008*/ 	.word	0x0000000c


	//----- nvinfo : EIATTR_FRAME_SIZE
	.align		4
.L_1:
        /*000c*/ 	.byte	0x04, 0x11
        /*000e*/ 	.short	(.L_3 - .L_2)
	.align		4
.L_2:
        /*0010*/ 	.word	index@(_Z10matrix_addPfS_S_)
        /*0014*/ 	.word	0x00000000


	//----- nvinfo : EIATTR_MIN_STACK_SIZE
	.align		4
.L_3:
        /*0018*/ 	.byte	0x04, 0x12
        /*001a*/ 	.short	(.L_5 - .L_4)
	.align		4
.L_4:
        /*001c*/ 	.word	index@(_Z10matrix_addPfS_S_)
        /*0020*/ 	.word	0x00000000
.L_5:


//--------------------- .nv.compat                --------------------------
	.section	.nv.compat,"",@"SHT_CUDA_COMPAT_INFO"
	.align	4
        /*0000*/ 	.byte	0x02, 0x09, 0x00, 0x00, 0x02, 0x02, 0x01, 0x00, 0x02, 0x05, 0x05, 0x00, 0x03, 0x07, 0x01, 0x01
        /*0010*/ 	.byte	0x02, 0x03, 0x00, 0x00, 0x02, 0x06, 0x01, 0x00, 0x04, 0x0b, 0x08, 0x00, 0x09, 0x00, 0x00, 0x00
        /*0020*/ 	.byte	0x00, 0x00, 0x00, 0x00


//--------------------- .nv.info._Z10matrix_addPfS_S_ --------------------------
	.section	.nv.info._Z10matrix_addPfS_S_,"",@"SHT_CUDA_INFO"
	.sectionflags	@""
	.align	4


	//----- nvinfo : EIATTR_CUDA_API_VERSION
	.align		4
        /*0000*/ 	.byte	0x04, 0x37
        /*0002*/ 	.short	(.L_7 - .L_6)
.L_6:
        /*0004*/ 	.word	0x00000082


	//----- nvinfo : EIATTR_KPARAM_INFO
	.align		4
.L_7:
        /*0008*/ 	.byte	0x04, 0x17
        /*000a*/ 	.short	(.L_9 - .L_8)
.L_8:
        /*000c*/ 	.word	0x00000000
        /*0010*/ 	.short	0x0002
        /*0012*/ 	.short	0x0010
        /*0014*/ 	.byte	0x00, 0xf5, 0x21, 0x00


	//----- nvinfo : EIATTR_KPARAM_INFO
	.align		4
.L_9:
        /*0018*/ 	.byte	0x04, 0x17
        /*001a*/ 	.short	(.L_11 - .L_10)
.L_10:
        /*001c*/ 	.word	0x00000000
        /*0020*/ 	.short	0x0001
        /*0022*/ 	.short	0x0008
        /*0024*/ 	.byte	0x00, 0xf5, 0x21, 0x00


	//----- nvinfo : EIATTR_KPARAM_INFO
	.align		4
.L_11:
        /*0028*/ 	.byte	0x04, 0x17
        /*002a*/ 	.short	(.L_13 - .L_12)
.L_12:
        /*002c*/ 	.word	0x00000000
        /*0030*/ 	.short	0x0000
        /*0032*/ 	.short	0x0000
        /*0034*/ 	.byte	0x00, 0xf5, 0x21, 0x00


	//----- nvinfo : EIATTR_SPARSE_MMA_MASK
	.align		4
.L_13:
        /*0038*/ 	.byte	0x03, 0x50
        /*003a*/ 	.short	0x0000


	//----- nvinfo : EIATTR_MAXREG_COUNT
	.align		4
        /*003c*/ 	.byte	0x03, 0x1b
        /*003e*/ 	.short	0x00ff


	//----- nvinfo : EIATTR_MERCURY_ISA_VERSION
	.align		4
        /*0040*/ 	.byte	0x03, 0x5f
        /*0042*/ 	.short	0x0101


	//----- nvinfo : EIATTR_VRC_CTA_INIT_COUNT
	.align		4
        /*0044*/ 	.byte	0x02, 0x4a
	.zero		1
	.zero		1


	//----- nvinfo : EIATTR_EXIT_INSTR_OFFSETS
	.align		4
        /*0048*/ 	.byte	0x04, 0x1c
        /*004a*/ 	.short	(.L_15 - .L_14)


	//   ....[0]....
.L_14:
        /*004c*/ 	.word	0x000000b0


	//   ....[1]....
        /*0050*/ 	.word	0x00000180


	//----- nvinfo : EIATTR_CBANK_PARAM_SIZE
	.align		4
.L_15:
        /*0054*/ 	.byte	0x03, 0x19
        /*0056*/ 	.short	0x0018


	//----- nvinfo : EIATTR_PARAM_CBANK
	.align		4
        /*0058*/ 	.byte	0x04, 0x0a
        /*005a*/ 	.short	(.L_17 - .L_16)
	.align		4
.L_16:
        /*005c*/ 	.word	index@(.nv.constant0._Z10matrix_addPfS_S_)
        /*0060*/ 	.short	0x0380
        /*0062*/ 	.short	0x0018


	//----- nvinfo : EIATTR_SW_WAR
	.align		4
.L_17:
        /*0064*/ 	.byte	0x04, 0x36
        /*0066*/ 	.short	(.L_19 - .L_18)
.L_18:
        /*0068*/ 	.word	0x00000008
.L_19:


//--------------------- .nv.callgraph             --------------------------
	.section	.nv.callgraph,"",@"SHT_CUDA_CALLGRAPH"
	.align	4
	.sectionentsize	8
	.align		4
        /*0000*/ 	.word	0x00000000
	.align		4
        /*0004*/ 	.word	0xffffffff
	.align		4
        /*0008*/ 	.word	0x00000000
	.align		4
        /*000c*/ 	.word	0xfffffffe
	.align		4
        /*0010*/ 	.word	0x00000000
	.align		4
        /*0014*/ 	.word	0xfffffffd
	.align		4
        /*0018*/ 	.word	0x00000000
	.align		4
        /*001c*/ 	.word	0xfffffffc


//--------------------- .text._Z10matrix_addPfS_S_ --------------------------
	.section	.text._Z10matrix_addPfS_S_,"ax",@progbits
	.align	128
        .global         _Z10matrix_addPfS_S_
        .type           _Z10matrix_addPfS_S_,@function
        .size           _Z10matrix_addPfS_S_,(.L_x_1 - _Z10matrix_addPfS_S_)
        .other          _Z10matrix_addPfS_S_,@"STO_CUDA_ENTRY STV_DEFAULT"
_Z10matrix_addPfS_S_:
.text._Z10matrix_addPfS_S_:
[----:B------:R-:W-:Y:S01]  /*0000*/  LDC R1, c[0x0][0x37c] ;  /* 0x0000df00ff017b82 */ /* 0x000fe20000000800 */
[----:B------:R-:W0:Y:S07]  /*0010*/  S2R R2, SR_TID.Y ;  /* 0x0000000000027919 */ /* 0x000e2e0000002200 */
[----:B------:R-:W1:Y:S01]  /*0020*/  LDC R0, c[0x0][0x360] ;  /* 0x0000d800ff007b82 */ /* 0x000e620000000800 */
[----:B------:R-:W1:Y:S07]  /*0030*/  S2R R3, SR_TID.X ;  /* 0x0000000000037919 */ /* 0x000e6e0000002100 */
[----:B------:R-:W0:Y:S08]  /*0040*/  S2UR UR5, SR_CTAID.Y ;  /* 0x00000000000579c3 */ /* 0x000e300000002600 */
[----:B------:R-:W0:Y:S08]  /*0050*/  LDC R7, c[0x0][0x364] ;  /* 0x0000d900ff077b82 */ /* 0x000e300000000800 */
[----:B------:R-:W1:Y:S01]  /*0060*/  S2UR UR4, SR_CTAID.X ;  /* 0x00000000000479c3 */ /* 0x000e620000002500 */
[----:B0-----:R-:W-:-:S05]  /*0070*/  IMAD R7, R7, UR5, R2 ;  /* 0x0000000507077c24 */ /* 0x001fca000f8e0202 */
[----:B------:R-:W-:Y:S01]  /*0080*/  ISETP.GT.U32.AND P0, PT, R7, 0x1ff, PT ;  /* 0x000001ff0700780c */ /* 0x000fe20003f04070 */
[----:B-1----:R-:W-:-:S05]  /*0090*/  IMAD R0, R0, UR4, R3 ;  /* 0x0000000400007c24 */ /* 0x002fca000f8e0203 */
[----:B------:R-:W-:-:S13]  /*00a0*/  ISETP.GT.OR P0, PT, R0, 0x1ff, P0 ;  /* 0x000001ff0000780c */ /* 0x000fda0000704670 */
[----:B------:R-:W-:Y:S05]  /*00b0*/  @P0 EXIT ;  /* 0x000000000000094d */ /* 0x000fea0003800000 */
[----:B------:R-:W0:Y:S01]  /*00c0*/  LDC.64 R2, c[0x0][0x380] ;  /* 0x0000e000ff027b82 */ /* 0x000e220000000a00 */
[----:B------:R-:W1:Y:S01]  /*00d0*/  LDCU.64 UR4, c[0x0][0x358] ;  /* 0x00006b00ff0477ac */ /* 0x000e620008000a00 */
[----:B------:R-:W-:-:S06]  /*00e0*/  LEA R9, R7, R0, 0x9 ;  /* 0x0000000007097211 */ /* 0x000fcc00078e48ff */
[----:B------:R-:W2:Y:S08]  /*00f0*/  LDC.64 R4, c[0x0][0x388] ;  /* 0x0000e200ff047b82 */ /* 0x000eb00000000a00 */
[----:B------:R-:W3:Y:S01]  /*0100*/  LDC.64 R6, c[0x0][0x390] ;  /* 0x0000e400ff067b82 */ /* 0x000ee20000000a00 */
[----:B0-----:R-:W-:-:S06]  /*0110*/  IMAD.WIDE R2, R9, 0x4, R2 ;  /* 0x0000000409027825 */ /* 0x001fcc00078e0202 */
[----:B-1----:R-:W4:Y:S01]  /*0120*/  LDG.E R2, desc[UR4][R2.64] ;  /* 0x0000000402027981 */ /* 0x002f22000c1e1900 */
[----:B--2---:R-:W-:-:S06]  /*0130*/  IMAD.WIDE R4, R9, 0x4, R4 ;  /* 0x0000000409047825 */ /* 0x004fcc00078e0204 */
[----:B------:R-:W4:Y:S01]  /*0140*/  LDG.E R5, desc[UR4][R4.64] ;  /* 0x0000000404057981 */ /* 0x000f22000c1e1900 */
[----:B---3--:R-:W-:-:S04]  /*0150*/  IMAD.WIDE R6, R9, 0x4, R6 ;  /* 0x0000000409067825 */ /* 0x008fc800078e0206 */
[----:B----4-:R-:W-:-:S05]  /*0160*/  FADD R9, R2, R5 ;  /* 0x0000000502097221 */ /* 0x010fca0000000000 */
[----:B------:R-:W-:Y:S01]  /*0170*/  STG.E desc[UR4][R6.64], R9 ;  /* 0x0000000906007986 */ /* 0x000fe2000c101904 */
[----:B------:R-:W-:Y:S05]  /*0180*/  EXIT ;  /* 0x000000000000794d */ /* 0x000fea0003800000 */
.L_x_0:
[----:B------:R-:W-:-:S00]  /*0190*/  BRA `(.L_x_0) ;  /* 0xfffffffc00fc7947 */ /* 0x000fc0000383ffff */
[----:B------:R-:W-:-:S00]  /*01a0*/  NOP ;  /* 0x0000000000007918 */ /* 0x000fc00000000000 */
        /* <DEDUP_REMOVED lines=13> */
.L_x_1:


//--------------------- .nv.shared.reserved.0     --------------------------
	.section	.nv.shared.reserved.0,"aw",@nobits
	.weak		__nv_reservedSMEM_offset_0_alias
	.size		__nv_reservedSMEM_offset_0_alias, 0, 64
	.other		__nv_reservedSMEM_offset_0_alias,@"STO_CUDA_RESERVED_SHARED STV_DEFAULT"
__nv_reservedSMEM_offset_0_alias:
	.zero		0
	.zero		64


//--------------------- .nv.constant0._Z10matrix_addPfS_S_ --------------------------
	.section	.nv.constant0._Z10matrix_addPfS_S_,"a",@progbits
	.sectionflags	@""
	.align	4
.nv.constant0._Z10matrix_addPfS_S_:
	.zero		920


//--------------------- SYMBOLS --------------------------

	.type		.nv.reservedSmem.offset0,@object
	.size		.nv.reservedSmem.offset0,0x4
